	.headerflags	@"EF_CUDA_TEXMODE_UNIFIED EF_CUDA_64BIT_ADDRESS EF_CUDA_ACCELERATORS EF_CUDA_SM90 EF_CUDA_VIRTUAL_SM(EF_CUDA_SM90)"
	.elftype	@"ET_EXEC"


//--------------------- .nv.info                  --------------------------
	.section	.nv.info,"",@"SHT_CUDA_INFO"
	.align	4


	//----- nvinfo : EIATTR_REGCOUNT
	.align		4
        /*0000*/ 	.byte	0x04, 0x2f
        /*0002*/ 	.short	(.L_1 - .L_0)
	.align		4
.L_0:
        /*0004*/ 	.word	index@(triton_poi_fused_cat_3)
        /*0008*/ 	.word	0x00000014


	//----- nvinfo : EIATTR_MIN_STACK_SIZE
	.align		4
.L_1:
        /*000c*/ 	.byte	0x04, 0x12
        /*000e*/ 	.short	(.L_3 - .L_2)
	.align		4
.L_2:
        /*0010*/ 	.word	index@(triton_poi_fused_cat_3)
        /*0014*/ 	.word	0x00000000


	//----- nvinfo : EIATTR_FRAME_SIZE
	.align		4
.L_3:
        /*0018*/ 	.byte	0x04, 0x11
        /*001a*/ 	.short	(.L_5 - .L_4)
	.align		4
.L_4:
        /*001c*/ 	.word	index@(triton_poi_fused_cat_3)
        /*0020*/ 	.word	0x00000000


	//----- nvinfo : EIATTR_MIN_STACK_SIZE
	.align		4
.L_5:
        /*0024*/ 	.byte	0x04, 0x12
        /*0026*/ 	.short	(.L_7 - .L_6)
	.align		4
.L_6:
        /*0028*/ 	.word	index@(triton_poi_fused_cat_3)
        /*002c*/ 	.word	0x00000000
.L_7:


//--------------------- .nv.info.triton_poi_fused_cat_3 --------------------------
	.section	.nv.info.triton_poi_fused_cat_3,"",@"SHT_CUDA_INFO"
	.sectionflags	@""
	.align	4


	//----- nvinfo : EIATTR_CUDA_API_VERSION
	.align		4
        /*0000*/ 	.byte	0x04, 0x37
        /*0002*/ 	.short	(.L_9 - .L_8)
.L_8:
        /*0004*/ 	.word	0x0000007c


	//----- nvinfo : EIATTR_KPARAM_INFO
	.align		4
.L_9:
        /*0008*/ 	.byte	0x04, 0x17
        /*000a*/ 	.short	(.L_11 - .L_10)
.L_10:
        /*000c*/ 	.word	0x00000000
        /*0010*/ 	.short	0x0005
        /*0012*/ 	.short	0x0028
        /*0014*/ 	.byte	0x00, 0xf0, 0x11, 0x00


	//----- nvinfo : EIATTR_KPARAM_INFO
	.align		4
.L_11:
        /*0018*/ 	.byte	0x04, 0x17
        /*001a*/ 	.short	(.L_13 - .L_12)
.L_12:
        /*001c*/ 	.word	0x00000000
        /*0020*/ 	.short	0x0004
        /*0022*/ 	.short	0x0020
        /*0024*/ 	.byte	0x00, 0xf4, 0x21, 0x00


	//----- nvinfo : EIATTR_KPARAM_INFO
	.align		4
.L_13:
        /*0028*/ 	.byte	0x04, 0x17
        /*002a*/ 	.short	(.L_15 - .L_14)
.L_14:
        /*002c*/ 	.word	0x00000000
        /*0030*/ 	.short	0x0003
        /*0032*/ 	.short	0x0018
        /*0034*/ 	.byte	0x00, 0xf4, 0x21, 0x00


	//----- nvinfo : EIATTR_KPARAM_INFO
	.align		4
.L_15:
        /*0038*/ 	.byte	0x04, 0x17
        /*003a*/ 	.short	(.L_17 - .L_16)
.L_16:
        /*003c*/ 	.word	0x00000000
        /*0040*/ 	.short	0x0002
        /*0042*/ 	.short	0x0010
        /*0044*/ 	.byte	0x00, 0xf4, 0x21, 0x00


	//----- nvinfo : EIATTR_KPARAM_INFO
	.align		4
.L_17:
        /*0048*/ 	.byte	0x04, 0x17
        /*004a*/ 	.short	(.L_19 - .L_18)
.L_18:
        /*004c*/ 	.word	0x00000000
        /*0050*/ 	.short	0x0001
        /*0052*/ 	.short	0x0008
        /*0054*/ 	.byte	0x00, 0xf4, 0x21, 0x00


	//----- nvinfo : EIATTR_KPARAM_INFO
	.align		4
.L_19:
        /*0058*/ 	.byte	0x04, 0x17
        /*005a*/ 	.short	(.L_21 - .L_20)
.L_20:
        /*005c*/ 	.word	0x00000000
        /*0060*/ 	.short	0x0000
        /*0062*/ 	.short	0x0000
        /*0064*/ 	.byte	0x00, 0xf4, 0x21, 0x00


	//----- nvinfo : EIATTR_SPARSE_MMA_MASK
	.align		4
.L_21:
        /*0068*/ 	.byte	0x03, 0x50
        /*006a*/ 	.short	0x0000


	//----- nvinfo : EIATTR_MAXREG_COUNT
	.align		4
        /*006c*/ 	.byte	0x03, 0x1b
        /*006e*/ 	.short	0x00ff


	//----- nvinfo : EIATTR_EXIT_INSTR_OFFSETS
	.align		4
        /*0070*/ 	.byte	0x04, 0x1c
        /*0072*/ 	.short	(.L_23 - .L_22)


	//   ....[0]....
.L_22:
        /*0074*/ 	.word	0x00000360


	//   ....[1]....
        /*0078*/ 	.word	0x00000380


	//----- nvinfo : EIATTR_REQNTID
	.align		4
.L_23:
        /*007c*/ 	.byte	0x04, 0x10
        /*007e*/ 	.short	(.L_25 - .L_24)
.L_24:
        /*0080*/ 	.word	0x00000080
        /*0084*/ 	.word	0x00000001
        /*0088*/ 	.word	0x00000001


	//----- nvinfo : EIATTR_CBANK_PARAM_SIZE
	.align		4
.L_25:
        /*008c*/ 	.byte	0x03, 0x19
        /*008e*/ 	.short	0x002c


	//----- nvinfo : EIATTR_PARAM_CBANK
	.align		4
        /*0090*/ 	.byte	0x04, 0x0a
        /*0092*/ 	.short	(.L_27 - .L_26)
	.align		4
.L_26:
        /*0094*/ 	.word	index@(.nv.constant0.triton_poi_fused_cat_3)
        /*0098*/ 	.short	0x0210
        /*009a*/ 	.short	0x002c


	//----- nvinfo : EIATTR_SW_WAR
	.align		4
.L_27:
        /*009c*/ 	.byte	0x04, 0x36
        /*009e*/ 	.short	(.L_29 - .L_28)
.L_28:
        /*00a0*/ 	.word	0x00000008
.L_29:


//--------------------- .nv.callgraph             --------------------------
	.section	.nv.callgraph,"",@"SHT_CUDA_CALLGRAPH"
	.align	4
	.sectionentsize	8
	.align		4
        /*0000*/ 	.word	0x00000000
	.align		4
        /*0004*/ 	.word	0xffffffff
	.align		4
        /*0008*/ 	.word	0x00000000
	.align		4
        /*000c*/ 	.word	0xfffffffe
	.align		4
        /*0010*/ 	.word	0x00000000
	.align		4
        /*0014*/ 	.word	0xfffffffd
	.align		4
        /*0018*/ 	.word	0x00000000
	.align		4
        /*001c*/ 	.word	0xfffffffc


//--------------------- .text.triton_poi_fused_cat_3 --------------------------
	.section	.text.triton_poi_fused_cat_3,"ax",@progbits
	.align	128
        .global         triton_poi_fused_cat_3
        .type           triton_poi_fused_cat_3,@function
        .size           triton_poi_fused_cat_3,(.L_x_1 - triton_poi_fused_cat_3)
        .other          triton_poi_fused_cat_3,@"STO_CUDA_ENTRY STV_DEFAULT"
triton_poi_fused_cat_3:
.text.triton_poi_fused_cat_3:
[----:B------:R-:W0:Y:S02]  /*0000*/  LDC R1, c[0x0][0x28] ;  /* 0x00000a00ff017b82 */ /* 0x000e240000000800 */
[----:B------:R-:W1:Y:S01]  /*0010*/  S2R R0, SR_TID.X ;  /* 0x0000000000007919 */ /* 0x000e620000002100 */
[----:B------:R-:W-:Y:S01]  /*0020*/  ULDC.64 UR4, c[0x0][0x218] ;  /* 0x0000860000047ab9 */ /* 0x000fe20000000a00 */
[----:B------:R-:W-:Y:S01]  /*0030*/  PRMT R14, RZ, 0x7610, R14 ;  /* 0x00007610ff0e7816 */ /* 0x000fe2000000000e */
[----:B------:R-:W2:Y:S01]  /*0040*/  S2R R3, SR_CTAID.X ;  /* 0x0000000000037919 */ /* 0x000ea20000002500 */
[----:B-1----:R-:W-:Y:S02]  /*0050*/  LOP3.LUT R0, R0, 0x7f, RZ, 0xc0, !PT ;  /* 0x0000007f00007812 */ /* 0x002fe400078ec0ff */
[----:B--2---:R-:W-:-:S03]  /*0060*/  SHF.R.S32.HI R2, RZ, 0x18, R3 ;  /* 0x00000018ff027819 */ /* 0x004fc60000011403 */
[----:B------:R-:W-:Y:S01]  /*0070*/  IMAD R0, R3, 0x80, R0 ;  /* 0x0000008003007824 */ /* 0x000fe200078e0200 */
[----:B------:R-:W-:-:S04]  /*0080*/  SGXT R3, R2, 0x1 ;  /* 0x000000010203781a */ /* 0x000fc80000000200 */
[----:B------:R-:W-:Y:S02]  /*0090*/  SHF.R.S32.HI R5, RZ, 0x1f, R0 ;  /* 0x0000001fff057819 */ /* 0x000fe40000011400 */
[-C--:B------:R-:W-:Y:S02]  /*00a0*/  LEA.HI R3, R3, R0.reuse, RZ, 0x4 ;  /* 0x0000000003037211 */ /* 0x080fe400078f20ff */
[----:B------:R-:W-:Y:S02]  /*00b0*/  LEA.HI R10, R5, R0, RZ, 0x8 ;  /* 0x00000000050a7211 */ /* 0x000fe400078f40ff */
[----:B------:R-:W-:Y:S02]  /*00c0*/  SHF.R.S32.HI R2, RZ, 0x4, R3 ;  /* 0x00000004ff027819 */ /* 0x000fe40000011403 */
[----:B------:R-:W-:Y:S02]  /*00d0*/  LOP3.LUT R3, R3, 0xfffffff0, RZ, 0xc0, !PT ;  /* 0xfffffff003037812 */ /* 0x000fe400078ec0ff */
[----:B------:R-:W-:-:S02]  /*00e0*/  LEA.HI R4, R2, R2, RZ, 0x4 ;  /* 0x0000000202047211 */ /* 0x000fc400078f20ff */
[----:B------:R-:W-:Y:S02]  /*00f0*/  SHF.R.S32.HI R11, RZ, 0x8, R10 ;  /* 0x00000008ff0b7819 */ /* 0x000fe4000001140a */
[----:B------:R-:W-:Y:S02]  /*0100*/  LOP3.LUT R7, R4, 0xfffffff0, RZ, 0xc0, !PT ;  /* 0xfffffff004077812 */ /* 0x000fe400078ec0ff */
[----:B------:R-:W1:Y:S01]  /*0110*/  LDC.64 R4, c[0x0][0x220] ;  /* 0x00008800ff047b82 */ /* 0x000e620000000a00 */
[----:B------:R-:W-:Y:S02]  /*0120*/  ISETP.GE.AND P0, PT, R0, 0x400, PT ;  /* 0x000004000000780c */ /* 0x000fe40003f06270 */
[----:B------:R-:W-:Y:S01]  /*0130*/  IMAD.IADD R12, R2, 0x1, -R7 ;  /* 0x00000001020c7824 */ /* 0x000fe200078e0a07 */
[----:B------:R-:W-:Y:S01]  /*0140*/  LOP3.LUT R13, R10, 0xffffff00, RZ, 0xc0, !PT ;  /* 0xffffff000a0d7812 */ /* 0x000fe200078ec0ff */
[----:B------:R-:W-:Y:S02]  /*0150*/  IMAD.IADD R2, R0, 0x1, -R3 ;  /* 0x0000000100027824 */ /* 0x000fe400078e0a03 */
[C---:B------:R-:W-:Y:S01]  /*0160*/  VIADD R15, R12.reuse, 0xfffffff4 ;  /* 0xfffffff40c0f7836 */ /* 0x040fe20000000000 */
[----:B------:R-:W2:Y:S01]  /*0170*/  LDC.64 R6, c[0x0][0x228] ;  /* 0x00008a00ff067b82 */ /* 0x000ea20000000a00 */
[----:B------:R-:W-:Y:S01]  /*0180*/  IMAD R2, R11, 0x40, R2 ;  /* 0x000000400b027824 */ /* 0x000fe200078e0202 */
[----:B------:R-:W-:-:S02]  /*0190*/  ISETP.GT.AND P1, PT, R12, 0xb, !P0 ;  /* 0x0000000b0c00780c */ /* 0x000fc40004724270 */
[----:B------:R-:W-:Y:S01]  /*01a0*/  ISETP.GE.AND P3, PT, R12, 0xc, PT ;  /* 0x0000000c0c00780c */ /* 0x000fe20003f66270 */
[----:B------:R-:W-:-:S03]  /*01b0*/  IMAD R17, R15, 0x10, R2 ;  /* 0x000000100f117824 */ /* 0x000fc600078e0202 */
[----:B------:R-:W3:Y:S02]  /*01c0*/  LDC.64 R2, c[0x0][0x210] ;  /* 0x00008400ff027b82 */ /* 0x000ee40000000a00 */
[----:B------:R-:W-:-:S04]  /*01d0*/  IADD3 R8, P2, R17, UR4, RZ ;  /* 0x0000000411087c10 */ /* 0x000fc8000ff5e0ff */
[C---:B------:R-:W-:Y:S01]  /*01e0*/  LEA.HI.X.SX32 R9, R17.reuse, UR5, 0x1, P2 ;  /* 0x0000000511097c11 */ /* 0x040fe200090f0eff */
[----:B------:R-:W-:Y:S01]  /*01f0*/  ULDC.64 UR4, c[0x0][0x208] ;  /* 0x0000820000047ab9 */ /* 0x000fe20000000a00 */
[C---:B------:R-:W-:Y:S01]  /*0200*/  IMAD.IADD R10, R0.reuse, 0x1, -R13 ;  /* 0x00000001000a7824 */ /* 0x040fe200078e0a0d */
[----:B------:R-:W-:Y:S02]  /*0210*/  CS2R R12, SRZ ;  /* 0x00000000000c7805 */ /* 0x000fe4000001ff00 */
[----:B------:R4:W5:Y:S01]  /*0220*/  @P1 LDG.E.U8 R14, desc[UR4][R8.64] ;  /* 0x00000004080e1981 */ /* 0x000962000c1e1100 */
[----:B-1----:R-:W-:Y:S01]  /*0230*/  IMAD.WIDE R4, R17, 0x4, R4 ;  /* 0x0000000411047825 */ /* 0x002fe200078e0204 */
[----:B------:R-:W-:-:S03]  /*0240*/  ISETP.LT.AND P2, PT, R0, 0x400, !P3 ;  /* 0x000004000000780c */ /* 0x000fc60005f41270 */
[----:B--2---:R-:W-:Y:S01]  /*0250*/  IMAD.WIDE R6, R15, 0x4, R6 ;  /* 0x000000040f067825 */ /* 0x004fe200078e0206 */
[----:B------:R1:W2:Y:S03]  /*0260*/  @P1 LDG.E R12, desc[UR4][R4.64] ;  /* 0x00000004040c1981 */ /* 0x0002a6000c1e1900 */
[----:B------:R-:W-:Y:S01]  /*0270*/  IMAD R11, R11, 0xc0, R10 ;  /* 0x000000c00b0b7824 */ /* 0x000fe200078e020a */
[----:B------:R-:W2:Y:S01]  /*0280*/  @P1 LDG.E.EL R13, desc[UR4][R6.64] ;  /* 0x00000004060d1981 */ /* 0x000ea2000c2e1900 */
[----:B------:R-:W-:Y:S01]  /*0290*/  IMAD.MOV.U32 R10, RZ, RZ, RZ ;  /* 0x000000ffff0a7224 */ /* 0x000fe200078e00ff */
[----:B----4-:R-:W1:Y:S01]  /*02a0*/  LDC.64 R8, c[0x0][0x230] ;  /* 0x00008c00ff087b82 */ /* 0x010e620000000a00 */
[----:B---3--:R-:W-:-:S05]  /*02b0*/  IMAD.WIDE R2, R11, 0x4, R2 ;  /* 0x000000040b027825 */ /* 0x008fca00078e0202 */
[----:B------:R-:W3:Y:S01]  /*02c0*/  @P2 LDG.E R10, desc[UR4][R2.64] ;  /* 0x00000004020a2981 */ /* 0x000ee2000c1e1900 */
[----:B-1----:R-:W-:Y:S01]  /*02d0*/  IMAD.WIDE R4, R0, 0x4, R8 ;  /* 0x0000000400047825 */ /* 0x002fe200078e0208 */
[----:B-----5:R-:W-:-:S04]  /*02e0*/  SEL R14, R14, RZ, P1 ;  /* 0x000000ff0e0e7207 */ /* 0x020fc80000800000 */
[----:B------:R-:W-:Y:S02]  /*02f0*/  LOP3.LUT P4, RZ, R14, 0xff, RZ, 0xc0, !PT ;  /* 0x000000ff0eff7812 */ /* 0x000fe4000788c0ff */
[----:B--2---:R-:W-:Y:S02]  /*0300*/  SEL R12, R12, RZ, P1 ;  /* 0x000000ff0c0c7207 */ /* 0x004fe40000800000 */
[----:B------:R-:W-:-:S05]  /*0310*/  SEL R13, R13, RZ, P1 ;  /* 0x000000ff0d0d7207 */ /* 0x000fca0000800000 */
[----:B------:R-:W-:Y:S01]  /*0320*/  FADD R13, R12, R13 ;  /* 0x0000000d0c0d7221 */ /* 0x000fe20000000000 */
[----:B---3--:R-:W-:-:S03]  /*0330*/  SEL R10, R10, RZ, P2 ;  /* 0x000000ff0a0a7207 */ /* 0x008fc60001000000 */
[----:B------:R-:W-:-:S05]  /*0340*/  @!P4 FMUL R13, R13, 0.0099999997764825820923 ;  /* 0x3c23d70a0d0dc820 */ /* 0x000fca0000400000 */
[----:B------:R-:W-:Y:S01]  /*0350*/  SEL R13, R10, R13, !P3 ;  /* 0x0000000d0a0d7207 */ /* 0x000fe20005800000 */
[----:B------:R-:W-:Y:S06]  /*0360*/  @P0 EXIT ;  /* 0x000000000000094d */ /* 0x000fec0003800000 */
[----:B------:R-:W-:Y:S01]  /*0370*/  STG.E desc[UR4][R4.64], R13 ;  /* 0x0000000d04007986 */ /* 0x000fe2000c101904 */
[----:B------:R-:W-:Y:S05]  /*0380*/  EXIT ;  /* 0x000000000000794d */ /* 0x000fea0003800000 */
.L_x_0:
[----:B------:R-:W-:-:S00]  /*0390*/  BRA `(.L_x_0) ;  /* 0xfffffffc00fc7947 */ /* 0x000fc0000383ffff */
[----:B------:R-:W-:-:S00]  /*03a0*/  NOP ;  /* 0x0000000000007918 */ /* 0x000fc00000000000 */
        /* <DEDUP_REMOVED lines=13> */
.L_x_1:


//--------------------- .nv.constant0.triton_poi_fused_cat_3 --------------------------
	.section	.nv.constant0.triton_poi_fused_cat_3,"a",@progbits
	.sectionflags	@""
	.align	4
.nv.constant0.triton_poi_fused_cat_3:
	.zero		572
